	.headerflags	@"EF_CUDA_TEXMODE_UNIFIED EF_CUDA_64BIT_ADDRESS EF_CUDA_ACCELERATORS EF_CUDA_SM90 EF_CUDA_VIRTUAL_SM(EF_CUDA_SM90)"
	.elftype	@"ET_EXEC"


//--------------------- .nv.info                  --------------------------
	.section	.nv.info,"",@"SHT_CUDA_INFO"
	.align	4


	//----- nvinfo : EIATTR_REGCOUNT
	.align		4
        /*0000*/ 	.byte	0x04, 0x2f
        /*0002*/ 	.short	(.L_3 - .L_2)
	.align		4
.L_2:
        /*0004*/ 	.word	index@(triton_poi_fused__native_batch_norm_legit_no_training_convolution_hardtanh_29)
        /*0008*/ 	.word	0x00000014


	//----- nvinfo : EIATTR_MIN_STACK_SIZE
	.align		4
.L_3:
        /*000c*/ 	.byte	0x04, 0x12
        /*000e*/ 	.short	(.L_5 - .L_4)
	.align		4
.L_4:
        /*0010*/ 	.word	index@(triton_poi_fused__native_batch_norm_legit_no_training_convolution_hardtanh_29)
        /*0014*/ 	.word	0x00000000


	//----- nvinfo : EIATTR_FRAME_SIZE
	.align		4
.L_5:
        /*0018*/ 	.byte	0x04, 0x11
        /*001a*/ 	.short	(.L_7 - .L_6)
	.align		4
.L_6:
        /*001c*/ 	.word	index@(triton_poi_fused__native_batch_norm_legit_no_training_convolution_hardtanh_29)
        /*0020*/ 	.word	0x00000000


	//----- nvinfo : EIATTR_MIN_STACK_SIZE
	.align		4
.L_7:
        /*0024*/ 	.byte	0x04, 0x12
        /*0026*/ 	.short	(.L_9 - .L_8)
	.align		4
.L_8:
        /*0028*/ 	.word	index@(triton_poi_fused__native_batch_norm_legit_no_training_convolution_hardtanh_29)
        /*002c*/ 	.word	0x00000000
.L_9:


//--------------------- .nv.info.triton_poi_fused__native_batch_norm_legit_no_training_convolution_hardtanh_29 --------------------------
	.section	.nv.info.triton_poi_fused__native_batch_norm_legit_no_training_convolution_hardtanh_29,"",@"SHT_CUDA_INFO"
	.sectionflags	@""
	.align	4


	//----- nvinfo : EIATTR_CUDA_API_VERSION
	.align		4
        /*0000*/ 	.byte	0x04, 0x37
        /*0002*/ 	.short	(.L_11 - .L_10)
.L_10:
        /*0004*/ 	.word	0x0000007c


	//----- nvinfo : EIATTR_KPARAM_INFO
	.align		4
.L_11:
        /*0008*/ 	.byte	0x04, 0x17
        /*000a*/ 	.short	(.L_13 - .L_12)
.L_12:
        /*000c*/ 	.word	0x00000000
        /*0010*/ 	.short	0x0007
        /*0012*/ 	.short	0x0038
        /*0014*/ 	.byte	0x00, 0xf0, 0x11, 0x00


	//----- nvinfo : EIATTR_KPARAM_INFO
	.align		4
.L_13:
        /*0018*/ 	.byte	0x04, 0x17
        /*001a*/ 	.short	(.L_15 - .L_14)
.L_14:
        /*001c*/ 	.word	0x00000000
        /*0020*/ 	.short	0x0006
        /*0022*/ 	.short	0x0030
        /*0024*/ 	.byte	0x00, 0xf4, 0x21, 0x00


	//----- nvinfo : EIATTR_KPARAM_INFO
	.align		4
.L_15:
        /*0028*/ 	.byte	0x04, 0x17
        /*002a*/ 	.short	(.L_17 - .L_16)
.L_16:
        /*002c*/ 	.word	0x00000000
        /*0030*/ 	.short	0x0005
        /*0032*/ 	.short	0x0028
        /*0034*/ 	.byte	0x00, 0xf4, 0x21, 0x00


	//----- nvinfo : EIATTR_KPARAM_INFO
	.align		4
.L_17:
        /*0038*/ 	.byte	0x04, 0x17
        /*003a*/ 	.short	(.L_19 - .L_18)
.L_18:
        /*003c*/ 	.word	0x00000000
        /*0040*/ 	.short	0x0004
        /*0042*/ 	.short	0x0020
        /*0044*/ 	.byte	0x00, 0xf4, 0x21, 0x00


	//----- nvinfo : EIATTR_KPARAM_INFO
	.align		4
.L_19:
        /*0048*/ 	.byte	0x04, 0x17
        /*004a*/ 	.short	(.L_21 - .L_20)
.L_20:
        /*004c*/ 	.word	0x00000000
        /*0050*/ 	.short	0x0003
        /*0052*/ 	.short	0x0018
        /*0054*/ 	.byte	0x00, 0xf4, 0x21, 0x00


	//----- nvinfo : EIATTR_KPARAM_INFO
	.align		4
.L_21:
        /*0058*/ 	.byte	0x04, 0x17
        /*005a*/ 	.short	(.L_23 - .L_22)
.L_22:
        /*005c*/ 	.word	0x00000000
        /*0060*/ 	.short	0x0002
        /*0062*/ 	.short	0x0010
        /*0064*/ 	.byte	0x00, 0xf4, 0x21, 0x00


	//----- nvinfo : EIATTR_KPARAM_INFO
	.align		4
.L_23:
        /*0068*/ 	.byte	0x04, 0x17
        /*006a*/ 	.short	(.L_25 - .L_24)
.L_24:
        /*006c*/ 	.word	0x00000000
        /*0070*/ 	.short	0x0001
        /*0072*/ 	.short	0x0008
        /*0074*/ 	.byte	0x00, 0xf4, 0x21, 0x00


	//----- nvinfo : EIATTR_KPARAM_INFO
	.align		4
.L_25:
        /*0078*/ 	.byte	0x04, 0x17
        /*007a*/ 	.short	(.L_27 - .L_26)
.L_26:
        /*007c*/ 	.word	0x00000000
        /*0080*/ 	.short	0x0000
        /*0082*/ 	.short	0x0000
        /*0084*/ 	.byte	0x00, 0xf4, 0x21, 0x00


	//----- nvinfo : EIATTR_SPARSE_MMA_MASK
	.align		4
.L_27:
        /*0088*/ 	.byte	0x03, 0x50
        /*008a*/ 	.short	0x0000


	//----- nvinfo : EIATTR_MAXREG_COUNT
	.align		4
        /*008c*/ 	.byte	0x03, 0x1b
        /*008e*/ 	.short	0x00ff


	//----- nvinfo : EIATTR_EXIT_INSTR_OFFSETS
	.align		4
        /*0090*/ 	.byte	0x04, 0x1c
        /*0092*/ 	.short	(.L_29 - .L_28)


	//   ....[0]....
.L_28:
        /*0094*/ 	.word	0x00000410


	//----- nvinfo : EIATTR_REQNTID
	.align		4
.L_29:
        /*0098*/ 	.byte	0x04, 0x10
        /*009a*/ 	.short	(.L_31 - .L_30)
.L_30:
        /*009c*/ 	.word	0x00000100
        /*00a0*/ 	.word	0x00000001
        /*00a4*/ 	.word	0x00000001


	//----- nvinfo : EIATTR_CBANK_PARAM_SIZE
	.align		4
.L_31:
        /*00a8*/ 	.byte	0x03, 0x19
        /*00aa*/ 	.short	0x003c


	//----- nvinfo : EIATTR_PARAM_CBANK
	.align		4
        /*00ac*/ 	.byte	0x04, 0x0a
        /*00ae*/ 	.short	(.L_33 - .L_32)
	.align		4
.L_32:
        /*00b0*/ 	.word	index@(.nv.constant0.triton_poi_fused__native_batch_norm_legit_no_training_convolution_hardtanh_29)
        /*00b4*/ 	.short	0x0210
        /*00b6*/ 	.short	0x003c


	//----- nvinfo : EIATTR_SW_WAR
	.align		4
.L_33:
        /*00b8*/ 	.byte	0x04, 0x36
        /*00ba*/ 	.short	(.L_35 - .L_34)
.L_34:
        /*00bc*/ 	.word	0x00000008
.L_35:


//--------------------- .nv.callgraph             --------------------------
	.section	.nv.callgraph,"",@"SHT_CUDA_CALLGRAPH"
	.align	4
	.sectionentsize	8
	.align		4
        /*0000*/ 	.word	0x00000000
	.align		4
        /*0004*/ 	.word	0xffffffff
	.align		4
        /*0008*/ 	.word	0x00000000
	.align		4
        /*000c*/ 	.word	0xfffffffe
	.align		4
        /*0010*/ 	.word	0x00000000
	.align		4
        /*0014*/ 	.word	0xfffffffd
	.align		4
        /*0018*/ 	.word	0x00000000
	.align		4
        /*001c*/ 	.word	0xfffffffc


//--------------------- .nv.constant4             --------------------------
	.section	.nv.constant4,"a",@progbits
	.align	8
	.align		8
.nv.constant4:
        /*0000*/ 	.dword	_$_str
	.align		8
        /*0008*/ 	.dword	_$_str_$_2


//--------------------- .text.triton_poi_fused__native_batch_norm_legit_no_training_convolution_hardtanh_29 --------------------------
	.section	.text.triton_poi_fused__native_batch_norm_legit_no_training_convolution_hardtanh_29,"ax",@progbits
	.align	128
        .global         triton_poi_fused__native_batch_norm_legit_no_training_convolution_hardtanh_29
        .type           triton_poi_fused__native_batch_norm_legit_no_training_convolution_hardtanh_29,@function
        .size           triton_poi_fused__native_batch_norm_legit_no_training_convolution_hardtanh_29,(.L_x_1 - triton_poi_fused__native_batch_norm_legit_no_training_convolution_hardtanh_29)
        .other          triton_poi_fused__native_batch_norm_legit_no_training_convolution_hardtanh_29,@"STO_CUDA_ENTRY STV_DEFAULT"
triton_poi_fused__native_batch_norm_legit_no_training_convolution_hardtanh_29:
.text.triton_poi_fused__native_batch_norm_legit_no_training_convolution_hardtanh_29:
[----:B------:R-:W-:Y:S01]  /*0000*/  LDC R1, c[0x0][0x28] ;  /* 0x00000a00ff017b82 */ /* 0x000fe20000000800 */
[----:B------:R-:W1:Y:S07]  /*0010*/  S2R R0, SR_TID.X ;  /* 0x0000000000007919 */ /* 0x000e6e0000002100 */
[----:B------:R-:W2:Y:S01]  /*0020*/  LDC.64 R12, c[0x0][0x228] ;  /* 0x00008a00ff0c7b82 */ /* 0x000ea20000000a00 */
[----:B------:R-:W-:Y:S01]  /*0030*/  ULDC.64 UR4, c[0x0][0x208] ;  /* 0x0000820000047ab9 */ /* 0x000fe20000000a00 */
[----:B------:R-:W3:Y:S06]  /*0040*/  S2R R5, SR_CTAID.X ;  /* 0x0000000000057919 */ /* 0x000eec0000002500 */
[----:B------:R-:W4:Y:S08]  /*0050*/  LDC.64 R8, c[0x0][0x218] ;  /* 0x00008600ff087b82 */ /* 0x000f300000000a00 */
[----:B------:R-:W5:Y:S08]  /*0060*/  LDC.64 R10, c[0x0][0x220] ;  /* 0x00008800ff0a7b82 */ /* 0x000f700000000a00 */
[----:B------:R-:W4:Y:S01]  /*0070*/  LDC.64 R14, c[0x0][0x230] ;  /* 0x00008c00ff0e7b82 */ /* 0x000f220000000a00 */
[----:B-1----:R-:W-:Y:S01]  /*0080*/  IMAD.SHL.U32 R0, R0, 0x2, RZ ;  /* 0x0000000200007824 */ /* 0x002fe200078e00ff */
[----:B---3--:R-:W-:-:S04]  /*0090*/  SHF.R.S32.HI R3, RZ, 0x16, R5 ;  /* 0x00000016ff037819 */ /* 0x008fc80000011405 */
[----:B------:R-:W-:Y:S02]  /*00a0*/  LOP3.LUT R0, R0, 0x1fe, RZ, 0xc0, !PT ;  /* 0x000001fe00007812 */ /* 0x000fe400078ec0ff */
[----:B------:R-:W-:-:S03]  /*00b0*/  SGXT R3, R3, 0x1 ;  /* 0x000000010303781a */ /* 0x000fc60000000200 */
[----:B------:R-:W-:Y:S02]  /*00c0*/  IMAD R0, R5, 0x200, R0 ;  /* 0x0000020005007824 */ /* 0x000fe400078e0200 */
[----:B------:R-:W1:Y:S03]  /*00d0*/  LDC.64 R4, c[0x0][0x238] ;  /* 0x00008e00ff047b82 */ /* 0x000e660000000a00 */
[----:B------:R-:W-:-:S04]  /*00e0*/  LEA.HI R3, R3, R0, RZ, 0xa ;  /* 0x0000000003037211 */ /* 0x000fc800078f50ff */
[----:B------:R-:W-:-:S04]  /*00f0*/  SHF.R.S32.HI R3, RZ, 0xa, R3 ;  /* 0x0000000aff037819 */ /* 0x000fc80000011403 */
[----:B------:R-:W-:-:S04]  /*0100*/  LEA.HI R2, R3, R3, RZ, 0x7 ;  /* 0x0000000303027211 */ /* 0x000fc800078f38ff */
[----:B------:R-:W-:-:S04]  /*0110*/  LOP3.LUT R2, R2, 0xffffff80, RZ, 0xc0, !PT ;  /* 0xffffff8002027812 */ /* 0x000fc800078ec0ff */
[----:B------:R-:W-:Y:S02]  /*0120*/  IADD3 R17, R3, -R2, RZ ;  /* 0x8000000203117210 */ /* 0x000fe40007ffe0ff */
[----:B------:R-:W3:Y:S03]  /*0130*/  LDC.64 R2, c[0x0][0x210] ;  /* 0x00008400ff027b82 */ /* 0x000ee60000000a00 */
[----:B--2---:R-:W-:-:S05]  /*0140*/  IMAD.WIDE R12, R17, 0x4, R12 ;  /* 0x00000004110c7825 */ /* 0x004fca00078e020c */
[----:B------:R2:W2:Y:S01]  /*0150*/  LDG.E.EL R16, desc[UR4][R12.64] ;  /* 0x000000040c107981 */ /* 0x0004a2000c2e1900 */
[----:B----4-:R-:W-:-:S04]  /*0160*/  IMAD.WIDE R8, R17, 0x4, R8 ;  /* 0x0000000411087825 */ /* 0x010fc800078e0208 */
[----:B-----5:R-:W-:Y:S02]  /*0170*/  IMAD.WIDE R10, R17, 0x4, R10 ;  /* 0x00000004110a7825 */ /* 0x020fe400078e020a */
[----:B------:R4:W5:Y:S04]  /*0180*/  LDG.E.EL R8, desc[UR4][R8.64] ;  /* 0x0000000408087981 */ /* 0x000968000c2e1900 */
[----:B------:R-:W5:Y:S01]  /*0190*/  LDG.E.EL R10, desc[UR4][R10.64] ;  /* 0x000000040a0a7981 */ /* 0x000f62000c2e1900 */
[----:B---3--:R-:W-:-:S05]  /*01a0*/  IMAD.WIDE R2, R0, 0x4, R2 ;  /* 0x0000000400027825 */ /* 0x008fca00078e0202 */
[----:B------:R-:W5:Y:S01]  /*01b0*/  LDG.E.64 R6, desc[UR4][R2.64] ;  /* 0x0000000402067981 */ /* 0x000f62000c1e1b00 */
[----:B0-2---:R-:W-:-:S04]  /*01c0*/  IMAD.WIDE R12, R17, 0x4, R14 ;  /* 0x00000004110c7825 */ /* 0x005fc800078e020e */
[----:B-1----:R-:W-:Y:S02]  /*01d0*/  IMAD.WIDE R4, R17, 0x4, R4 ;  /* 0x0000000411047825 */ /* 0x002fe400078e0204 */
[----:B------:R-:W2:Y:S04]  /*01e0*/  LDG.E.EL R12, desc[UR4][R12.64] ;  /* 0x000000040c0c7981 */ /* 0x000ea8000c2e1900 */
[----:B------:R0:W2:Y:S01]  /*01f0*/  LDG.E.EL R15, desc[UR4][R4.64] ;  /* 0x00000004040f7981 */ /* 0x0000a2000c2e1900 */
[----:B----4-:R-:W-:Y:S01]  /*0200*/  HFMA2.MMA R9, -RZ, RZ, 1.625, 0 ;  /* 0x3e800000ff097435 */ /* 0x010fe200000001ff */
[----:B------:R-:W-:-:S04]  /*0210*/  FADD R16, R16, 9.9999997473787516356e-06 ;  /* 0x3727c5ac10107421 */ /* 0x000fc80000000000 */
[----:B------:R-:W1:Y:S02]  /*0220*/  MUFU.SQRT R14, R16 ;  /* 0x00000010000e7308 */ /* 0x000e640000002000 */
[C---:B-1----:R-:W-:Y:S02]  /*0230*/  FSETP.GT.AND P0, PT, R14.reuse, 8.50705917302346158658e+37, PT ;  /* 0x7e8000000e00780b */ /* 0x042fe40003f04000 */
[----:B------:R-:W-:-:S11]  /*0240*/  FSETP.GEU.AND P1, PT, R14, 1.175494350822287508e-38, PT ;  /* 0x008000000e00780b */ /* 0x000fd60003f2e000 */
[----:B------:R-:W-:-:S04]  /*0250*/  @P0 FMUL R14, R14, 0.25 ;  /* 0x3e8000000e0e0820 */ /* 0x000fc80000400000 */
[----:B------:R-:W-:-:S06]  /*0260*/  @!P1 FMUL R14, R14, 16777216 ;  /* 0x4b8000000e0e9820 */ /* 0x000fcc0000400000 */
[----:B------:R-:W1:Y:S01]  /*0270*/  MUFU.RCP R14, R14 ;  /* 0x0000000e000e7308 */ /* 0x000e620000001000 */
[----:B------:R-:W-:Y:S01]  /*0280*/  FSEL R9, R9, 1, P0 ;  /* 0x3f80000009097808 */ /* 0x000fe20000000000 */
[--C-:B-----5:R-:W-:Y:S01]  /*0290*/  FADD R6, R6, R8.reuse ;  /* 0x0000000806067221 */ /* 0x120fe20000000000 */
[----:B------:R-:W-:-:S03]  /*02a0*/  FADD R7, R7, R8 ;  /* 0x0000000807077221 */ /* 0x000fc60000000000 */
[----:B------:R-:W-:Y:S01]  /*02b0*/  @!P1 FMUL R9, R9, 16777216 ;  /* 0x4b80000009099820 */ /* 0x000fe20000400000 */
[C---:B0-----:R-:W-:Y:S01]  /*02c0*/  FADD R4, -R10.reuse, R6 ;  /* 0x000000060a047221 */ /* 0x041fe20000000100 */
[----:B------:R-:W-:Y:S02]  /*02d0*/  FADD R10, -R10, R7 ;  /* 0x000000070a0a7221 */ /* 0x000fe40000000100 */
[----:B-1----:R-:W-:-:S04]  /*02e0*/  FMUL R9, R14, R9 ;  /* 0x000000090e097220 */ /* 0x002fc80000400000 */
[-C--:B------:R-:W-:Y:S01]  /*02f0*/  FMUL R8, R4, R9.reuse ;  /* 0x0000000904087220 */ /* 0x080fe20000400000 */
[----:B------:R-:W-:Y:S01]  /*0300*/  FMUL R10, R10, R9 ;  /* 0x000000090a0a7220 */ /* 0x000fe20000400000 */
[----:B------:R-:W0:Y:S02]  /*0310*/  LDC.64 R4, c[0x0][0x240] ;  /* 0x00009000ff047b82 */ /* 0x000e240000000a00 */
[C-C-:B--2---:R-:W-:Y:S01]  /*0320*/  FFMA R8, R12.reuse, R8, R15.reuse ;  /* 0x000000080c087223 */ /* 0x144fe2000000000f */
[----:B------:R-:W-:-:S04]  /*0330*/  FFMA R10, R12, R10, R15 ;  /* 0x0000000a0c0a7223 */ /* 0x000fc8000000000f */
[----:B------:R-:W-:Y:S02]  /*0340*/  FSETP.GTU.AND P0, PT, R8, RZ, PT ;  /* 0x000000ff0800720b */ /* 0x000fe40003f0c000 */
[----:B------:R-:W-:Y:S02]  /*0350*/  FSETP.GTU.AND P1, PT, R10, RZ, PT ;  /* 0x000000ff0a00720b */ /* 0x000fe40003f2c000 */
[----:B------:R-:W-:Y:S02]  /*0360*/  FSEL R8, R8, RZ, P0 ;  /* 0x000000ff08087208 */ /* 0x000fe40000000000 */
[----:B------:R-:W-:Y:S02]  /*0370*/  FSEL R9, R10, RZ, P1 ;  /* 0x000000ff0a097208 */ /* 0x000fe40000800000 */
[----:B------:R-:W-:Y:S02]  /*0380*/  FSETP.GEU.AND P2, PT, R8, 6, PT ;  /* 0x40c000000800780b */ /* 0x000fe40003f4e000 */
[----:B------:R-:W-:-:S02]  /*0390*/  FSETP.GEU.AND P3, PT, R9, 6, PT ;  /* 0x40c000000900780b */ /* 0x000fc40003f6e000 */
[----:B------:R-:W-:Y:S02]  /*03a0*/  FSETP.NAN.AND P0, PT, R8, R8, PT ;  /* 0x000000080800720b */ /* 0x000fe40003f08000 */
[----:B------:R-:W-:Y:S01]  /*03b0*/  FSETP.NAN.AND P1, PT, R9, R9, PT ;  /* 0x000000090900720b */ /* 0x000fe20003f28000 */
[----:B0-----:R-:W-:-:S06]  /*03c0*/  IMAD.WIDE R4, R0, 0x4, R4 ;  /* 0x0000000400047825 */ /* 0x001fcc00078e0204 */
[----:B------:R-:W-:Y:S02]  /*03d0*/  @P2 SEL R8, R8, 0x40c00000, P0 ;  /* 0x40c0000008082807 */ /* 0x000fe40000000000 */
[----:B------:R-:W-:Y:S01]  /*03e0*/  @P3 SEL R9, R9, 0x40c00000, P1 ;  /* 0x40c0000009093807 */ /* 0x000fe20000800000 */
[----:B------:R-:W-:Y:S04]  /*03f0*/  STG.E.64 desc[UR4][R2.64], R6 ;  /* 0x0000000602007986 */ /* 0x000fe8000c101b04 */
[----:B------:R-:W-:Y:S01]  /*0400*/  STG.E.64 desc[UR4][R4.64], R8 ;  /* 0x0000000804007986 */ /* 0x000fe2000c101b04 */
[----:B------:R-:W-:Y:S05]  /*0410*/  EXIT ;  /* 0x000000000000794d */ /* 0x000fea0003800000 */
.L_x_0:
[----:B------:R-:W-:-:S00]  /*0420*/  BRA `(.L_x_0) ;  /* 0xfffffffc00fc7947 */ /* 0x000fc0000383ffff */
[----:B------:R-:W-:-:S00]  /*0430*/  NOP ;  /* 0x0000000000007918 */ /* 0x000fc00000000000 */
        /* <DEDUP_REMOVED lines=12> */
.L_x_1:


//--------------------- .nv.global.init           --------------------------
	.section	.nv.global.init,"aw",@progbits
.nv.global.init:
	.type		_$_str,@object
	.size		_$_str,(_$_str_$_2 - _$_str)
_$_str:
        /*0000*/ 	.byte	0x5f, 0x5f, 0x43, 0x55, 0x44, 0x41, 0x5f, 0x46, 0x54, 0x5a, 0x00
	.type		_$_str_$_2,@object
	.size		_$_str_$_2,(.L_1 - _$_str_$_2)
_$_str_$_2:
        /*000b*/ 	.byte	0x5f, 0x5f, 0x43, 0x55, 0x44, 0x41, 0x5f, 0x50, 0x52, 0x45, 0x43, 0x5f, 0x53, 0x51, 0x52, 0x54
        /*001b*/ 	.byte	0x00
.L_1:


//--------------------- .nv.constant0.triton_poi_fused__native_batch_norm_legit_no_training_convolution_hardtanh_29 --------------------------
	.section	.nv.constant0.triton_poi_fused__native_batch_norm_legit_no_training_convolution_hardtanh_29,"a",@progbits
	.sectionflags	@""
	.align	4
.nv.constant0.triton_poi_fused__native_batch_norm_legit_no_training_convolution_hardtanh_29:
	.zero		588
